	.headerflags	@"EF_CUDA_TEXMODE_UNIFIED EF_CUDA_64BIT_ADDRESS EF_CUDA_ACCELERATORS EF_CUDA_SM90 EF_CUDA_VIRTUAL_SM(EF_CUDA_SM90)"
	.elftype	@"ET_EXEC"


//--------------------- .nv.info                  --------------------------
	.section	.nv.info,"",@"SHT_CUDA_INFO"
	.align	4


	//----- nvinfo : EIATTR_REGCOUNT
	.align		4
        /*0000*/ 	.byte	0x04, 0x2f
        /*0002*/ 	.short	(.L_3 - .L_2)
	.align		4
.L_2:
        /*0004*/ 	.word	index@(triton_poi_fused_add_cos_mul_sin_0)
        /*0008*/ 	.word	0x00000016


	//----- nvinfo : EIATTR_MIN_STACK_SIZE
	.align		4
.L_3:
        /*000c*/ 	.byte	0x04, 0x12
        /*000e*/ 	.short	(.L_5 - .L_4)
	.align		4
.L_4:
        /*0010*/ 	.word	index@(triton_poi_fused_add_cos_mul_sin_0)
        /*0014*/ 	.word	0x00000020


	//----- nvinfo : EIATTR_FRAME_SIZE
	.align		4
.L_5:
        /*0018*/ 	.byte	0x04, 0x11
        /*001a*/ 	.short	(.L_7 - .L_6)
	.align		4
.L_6:
        /*001c*/ 	.word	index@(triton_poi_fused_add_cos_mul_sin_0)
        /*0020*/ 	.word	0x00000020


	//----- nvinfo : EIATTR_MIN_STACK_SIZE
	.align		4
.L_7:
        /*0024*/ 	.byte	0x04, 0x12
        /*0026*/ 	.short	(.L_9 - .L_8)
	.align		4
.L_8:
        /*0028*/ 	.word	index@(triton_poi_fused_add_cos_mul_sin_0)
        /*002c*/ 	.word	0x00000020
.L_9:


//--------------------- .nv.info.triton_poi_fused_add_cos_mul_sin_0 --------------------------
	.section	.nv.info.triton_poi_fused_add_cos_mul_sin_0,"",@"SHT_CUDA_INFO"
	.sectionflags	@""
	.align	4


	//----- nvinfo : EIATTR_CUDA_API_VERSION
	.align		4
        /*0000*/ 	.byte	0x04, 0x37
        /*0002*/ 	.short	(.L_11 - .L_10)
.L_10:
        /*0004*/ 	.word	0x0000007c


	//----- nvinfo : EIATTR_KPARAM_INFO
	.align		4
.L_11:
        /*0008*/ 	.byte	0x04, 0x17
        /*000a*/ 	.short	(.L_13 - .L_12)
.L_12:
        /*000c*/ 	.word	0x00000000
        /*0010*/ 	.short	0x0006
        /*0012*/ 	.short	0x0030
        /*0014*/ 	.byte	0x00, 0xf0, 0x11, 0x00


	//----- nvinfo : EIATTR_KPARAM_INFO
	.align		4
.L_13:
        /*0018*/ 	.byte	0x04, 0x17
        /*001a*/ 	.short	(.L_15 - .L_14)
.L_14:
        /*001c*/ 	.word	0x00000000
        /*0020*/ 	.short	0x0005
        /*0022*/ 	.short	0x0028
        /*0024*/ 	.byte	0x00, 0xf4, 0x21, 0x00


	//----- nvinfo : EIATTR_KPARAM_INFO
	.align		4
.L_15:
        /*0028*/ 	.byte	0x04, 0x17
        /*002a*/ 	.short	(.L_17 - .L_16)
.L_16:
        /*002c*/ 	.word	0x00000000
        /*0030*/ 	.short	0x0004
        /*0032*/ 	.short	0x0020
        /*0034*/ 	.byte	0x00, 0xf4, 0x21, 0x00


	//----- nvinfo : EIATTR_KPARAM_INFO
	.align		4
.L_17:
        /*0038*/ 	.byte	0x04, 0x17
        /*003a*/ 	.short	(.L_19 - .L_18)
.L_18:
        /*003c*/ 	.word	0x00000000
        /*0040*/ 	.short	0x0003
        /*0042*/ 	.short	0x0018
        /*0044*/ 	.byte	0x00, 0xf4, 0x21, 0x00


	//----- nvinfo : EIATTR_KPARAM_INFO
	.align		4
.L_19:
        /*0048*/ 	.byte	0x04, 0x17
        /*004a*/ 	.short	(.L_21 - .L_20)
.L_20:
        /*004c*/ 	.word	0x00000000
        /*0050*/ 	.short	0x0002
        /*0052*/ 	.short	0x0010
        /*0054*/ 	.byte	0x00, 0xf4, 0x21, 0x00


	//----- nvinfo : EIATTR_KPARAM_INFO
	.align		4
.L_21:
        /*0058*/ 	.byte	0x04, 0x17
        /*005a*/ 	.short	(.L_23 - .L_22)
.L_22:
        /*005c*/ 	.word	0x00000000
        /*0060*/ 	.short	0x0001
        /*0062*/ 	.short	0x0008
        /*0064*/ 	.byte	0x00, 0xf4, 0x21, 0x00


	//----- nvinfo : EIATTR_KPARAM_INFO
	.align		4
.L_23:
        /*0068*/ 	.byte	0x04, 0x17
        /*006a*/ 	.short	(.L_25 - .L_24)
.L_24:
        /*006c*/ 	.word	0x00000000
        /*0070*/ 	.short	0x0000
        /*0072*/ 	.short	0x0000
        /*0074*/ 	.byte	0x00, 0xf4, 0x21, 0x00


	//----- nvinfo : EIATTR_SPARSE_MMA_MASK
	.align		4
.L_25:
        /*0078*/ 	.byte	0x03, 0x50
        /*007a*/ 	.short	0x0000


	//----- nvinfo : EIATTR_MAXREG_COUNT
	.align		4
        /*007c*/ 	.byte	0x03, 0x1b
        /*007e*/ 	.short	0x00ff


	//----- nvinfo : EIATTR_EXIT_INSTR_OFFSETS
	.align		4
        /*0080*/ 	.byte	0x04, 0x1c
        /*0082*/ 	.short	(.L_27 - .L_26)


	//   ....[0]....
.L_26:
        /*0084*/ 	.word	0x00001800


	//   ....[1]....
        /*0088*/ 	.word	0x00001820


	//----- nvinfo : EIATTR_REQNTID
	.align		4
.L_27:
        /*008c*/ 	.byte	0x04, 0x10
        /*008e*/ 	.short	(.L_29 - .L_28)
.L_28:
        /*0090*/ 	.word	0x00000080
        /*0094*/ 	.word	0x00000001
        /*0098*/ 	.word	0x00000001


	//----- nvinfo : EIATTR_CRS_STACK_SIZE
	.align		4
.L_29:
        /*009c*/ 	.byte	0x04, 0x1e
        /*009e*/ 	.short	(.L_31 - .L_30)
.L_30:
        /*00a0*/ 	.word	0x00000000


	//----- nvinfo : EIATTR_CBANK_PARAM_SIZE
	.align		4
.L_31:
        /*00a4*/ 	.byte	0x03, 0x19
        /*00a6*/ 	.short	0x0034


	//----- nvinfo : EIATTR_PARAM_CBANK
	.align		4
        /*00a8*/ 	.byte	0x04, 0x0a
        /*00aa*/ 	.short	(.L_33 - .L_32)
	.align		4
.L_32:
        /*00ac*/ 	.word	index@(.nv.constant0.triton_poi_fused_add_cos_mul_sin_0)
        /*00b0*/ 	.short	0x0210
        /*00b2*/ 	.short	0x0034


	//----- nvinfo : EIATTR_SW_WAR
	.align		4
.L_33:
        /*00b4*/ 	.byte	0x04, 0x36
        /*00b6*/ 	.short	(.L_35 - .L_34)
.L_34:
        /*00b8*/ 	.word	0x00000008
.L_35:


//--------------------- .nv.callgraph             --------------------------
	.section	.nv.callgraph,"",@"SHT_CUDA_CALLGRAPH"
	.align	4
	.sectionentsize	8
	.align		4
        /*0000*/ 	.word	0x00000000
	.align		4
        /*0004*/ 	.word	0xffffffff
	.align		4
        /*0008*/ 	.word	0x00000000
	.align		4
        /*000c*/ 	.word	0xfffffffe
	.align		4
        /*0010*/ 	.word	0x00000000
	.align		4
        /*0014*/ 	.word	0xfffffffd
	.align		4
        /*0018*/ 	.word	0x00000000
	.align		4
        /*001c*/ 	.word	0xfffffffc


//--------------------- .nv.constant4             --------------------------
	.section	.nv.constant4,"a",@progbits
	.align	8
	.align		8
.nv.constant4:
        /*0000*/ 	.dword	_$_str
	.align		8
        /*0008*/ 	.dword	__cudart_i2opi_f


//--------------------- .text.triton_poi_fused_add_cos_mul_sin_0 --------------------------
	.section	.text.triton_poi_fused_add_cos_mul_sin_0,"ax",@progbits
	.align	128
        .global         triton_poi_fused_add_cos_mul_sin_0
        .type           triton_poi_fused_add_cos_mul_sin_0,@function
        .size           triton_poi_fused_add_cos_mul_sin_0,(.L_x_13 - triton_poi_fused_add_cos_mul_sin_0)
        .other          triton_poi_fused_add_cos_mul_sin_0,@"STO_CUDA_ENTRY STV_DEFAULT"
triton_poi_fused_add_cos_mul_sin_0:
.text.triton_poi_fused_add_cos_mul_sin_0:
[----:B------:R-:W0:Y:S01]  /*0000*/  LDC R1, c[0x0][0x28] ;  /* 0x00000a00ff017b82 */ /* 0x000e220000000800 */
[----:B------:R-:W1:Y:S07]  /*0010*/  S2R R0, SR_TID.X ;  /* 0x0000000000007919 */ /* 0x000e6e0000002100 */
[----:B------:R-:W2:Y:S01]  /*0020*/  LDC.64 R10, c[0x0][0x218] ;  /* 0x00008600ff0a7b82 */ /* 0x000ea20000000a00 */
[----:B------:R-:W-:Y:S01]  /*0030*/  ULDC.64 UR4, c[0x0][0x208] ;  /* 0x0000820000047ab9 */ /* 0x000fe20000000a00 */
[----:B0-----:R-:W-:Y:S01]  /*0040*/  VIADD R1, R1, 0xffffffe0 ;  /* 0xffffffe001017836 */ /* 0x001fe20000000000 */
[----:B------:R-:W0:Y:S05]  /*0050*/  S2R R3, SR_CTAID.X ;  /* 0x0000000000037919 */ /* 0x000e2a0000002500 */
[----:B------:R-:W3:Y:S08]  /*0060*/  LDC.64 R6, c[0x0][0x220] ;  /* 0x00008800ff067b82 */ /* 0x000ef00000000a00 */
[----:B------:R-:W4:Y:S01]  /*0070*/  LDC.64 R4, c[0x0][0x210] ;  /* 0x00008400ff047b82 */ /* 0x000f220000000a00 */
[----:B-1----:R-:W-:Y:S01]  /*0080*/  IMAD.SHL.U32 R0, R0, 0x2, RZ ;  /* 0x0000000200007824 */ /* 0x002fe200078e00ff */
[----:B0-----:R-:W-:-:S04]  /*0090*/  SHF.R.S32.HI R9, RZ, 0x17, R3 ;  /* 0x00000017ff097819 */ /* 0x001fc80000011403 */
[----:B------:R-:W-:Y:S02]  /*00a0*/  LOP3.LUT R0, R0, 0xfe, RZ, 0xc0, !PT ;  /* 0x000000fe00007812 */ /* 0x000fe400078ec0ff */
[----:B------:R-:W-:-:S03]  /*00b0*/  SGXT R9, R9, 0x1 ;  /* 0x000000010909781a */ /* 0x000fc60000000200 */
[----:B------:R-:W-:Y:S02]  /*00c0*/  IMAD R16, R3, 0x100, R0 ;  /* 0x0000010003107824 */ /* 0x000fe400078e0200 */
[----:B------:R-:W0:Y:S02]  /*00d0*/  LDC.64 R2, c[0x0][0x228] ;  /* 0x00008a00ff027b82 */ /* 0x000e240000000a00 */
[C---:B--2---:R-:W-:Y:S01]  /*00e0*/  IMAD.WIDE R18, R16.reuse, 0x4, R10 ;  /* 0x0000000410127825 */ /* 0x044fe200078e020a */
[----:B------:R-:W-:Y:S02]  /*00f0*/  LEA.HI R9, R9, R16, RZ, 0x2 ;  /* 0x0000001009097211 */ /* 0x000fe400078f10ff */
[----:B------:R-:W-:Y:S02]  /*0100*/  ISETP.GE.AND P1, PT, R16, 0x100, PT ;  /* 0x000001001000780c */ /* 0x000fe40003f26270 */
[----:B------:R-:W-:Y:S02]  /*0110*/  LOP3.LUT R13, R9, 0xfffffffc, RZ, 0xc0, !PT ;  /* 0xfffffffc090d7812 */ /* 0x000fe400078ec0ff */
[----:B------:R-:W-:-:S02]  /*0120*/  CS2R R8, SRZ ;  /* 0x0000000000087805 */ /* 0x000fc4000001ff00 */
[----:B------:R-:W-:Y:S01]  /*0130*/  CS2R R10, SRZ ;  /* 0x00000000000a7805 */ /* 0x000fe2000001ff00 */
[----:B------:R-:W-:Y:S01]  /*0140*/  IMAD.IADD R13, R16, 0x1, -R13 ;  /* 0x00000001100d7824 */ /* 0x000fe200078e0a0d */
[----:B------:R-:W-:-:S03]  /*0150*/  CS2R R14, SRZ ;  /* 0x00000000000e7805 */ /* 0x000fc6000001ff00 */
[----:B---3--:R-:W-:Y:S01]  /*0160*/  IMAD.WIDE R6, R13, 0x4, R6 ;  /* 0x000000040d067825 */ /* 0x008fe200078e0206 */
[----:B------:R-:W-:Y:S01]  /*0170*/  CS2R R12, SRZ ;  /* 0x00000000000c7805 */ /* 0x000fe2000001ff00 */
[----:B------:R-:W2:Y:S02]  /*0180*/  @!P1 LDG.E.64 R8, desc[UR4][R18.64] ;  /* 0x0000000412089981 */ /* 0x000ea4000c1e1b00 */
[C---:B----4-:R-:W-:Y:S02]  /*0190*/  IMAD.WIDE R4, R16.reuse, 0x4, R4 ;  /* 0x0000000410047825 */ /* 0x050fe400078e0204 */
[----:B------:R-:W2:Y:S02]  /*01a0*/  @!P1 LDG.E.EL.64 R10, desc[UR4][R6.64] ;  /* 0x00000004060a9981 */ /* 0x000ea4000c2e1b00 */
[----:B0-----:R-:W-:Y:S02]  /*01b0*/  IMAD.WIDE R2, R16, 0x4, R2 ;  /* 0x0000000410027825 */ /* 0x001fe400078e0202 */
[----:B------:R-:W3:Y:S04]  /*01c0*/  @!P1 LDG.E.64 R12, desc[UR4][R4.64] ;  /* 0x00000004040c9981 */ /* 0x000ee8000c1e1b00 */
[----:B------:R-:W3:Y:S01]  /*01d0*/  @!P1 LDG.E.64 R14, desc[UR4][R2.64] ;  /* 0x00000004020e9981 */ /* 0x000ee2000c1e1b00 */
[----:B------:R-:W-:Y:S01]  /*01e0*/  BSSY B0, `(.L_x_0) ;  /* 0x000004a000007945 */ /* 0x000fe20003800000 */
[----:B--2---:R-:W-:-:S04]  /*01f0*/  FADD R17, R10, R8 ;  /* 0x000000080a117221 */ /* 0x004fc80000000000 */
[----:B---3--:R-:W-:-:S04]  /*0200*/  FFMA R12, R17, R12, R14 ;  /* 0x0000000c110c7223 */ /* 0x008fc8000000000e */
[----:B------:R-:W-:-:S04]  /*0210*/  FMUL R0, R12, 0.63661974668502807617 ;  /* 0x3f22f9830c007820 */ /* 0x000fc80000400000 */
[----:B------:R-:W0:Y:S01]  /*0220*/  F2I.FTZ.NTZ R18, R0 ;  /* 0x0000000000127305 */ /* 0x000e220000213100 */
[----:B------:R-:W-:-:S05]  /*0230*/  FADD.FTZ R10, |R12|, -RZ ;  /* 0x800000ff0c0a7221 */ /* 0x000fca0000010200 */
[----:B------:R-:W-:Y:S02]  /*0240*/  FSETP.GE.AND P3, PT, R10, 105615, PT ;  /* 0x47ce47800a00780b */ /* 0x000fe40003f66000 */
[----:B0-----:R-:W-:-:S05]  /*0250*/  I2FP.F32.S32 R17, R18 ;  /* 0x0000001200117245 */ /* 0x001fca0000201400 */
[----:B------:R-:W-:Y:S01]  /*0260*/  FFMA.FTZ R8, R17, -1.5707962512969970703, R12 ;  /* 0xbfc90fda11087823 */ /* 0x000fe2000001000c */
[----:B------:R-:W-:-:S03]  /*0270*/  FSETP.NEU.AND P2, PT, R10, +INF , PT ;  /* 0x7f8000000a00780b */ /* 0x000fc60003f4d000 */
[----:B------:R-:W-:-:S04]  /*0280*/  FFMA.FTZ R8, R17, -7.5497894158615963534e-08, R8 ;  /* 0xb3a2216811087823 */ /* 0x000fc80000010008 */
[----:B------:R-:W-:Y:S01]  /*0290*/  FFMA.FTZ R10, R17, -5.3903029534742383927e-15, R8 ;  /* 0xa7c234c5110a7823 */ /* 0x000fe20000010008 */
[----:B------:R-:W-:-:S03]  /*02a0*/  IMAD.MOV.U32 R14, RZ, RZ, R18 ;  /* 0x000000ffff0e7224 */ /* 0x000fc600078e0012 */
[----:B------:R-:W-:Y:S01]  /*02b0*/  IMAD.MOV.U32 R2, RZ, RZ, R10 ;  /* 0x000000ffff027224 */ /* 0x000fe200078e000a */
[----:B------:R-:W-:Y:S06]  /*02c0*/  @!P3 BRA `(.L_x_1) ;  /* 0x0000000000ecb947 */ /* 0x000fec0003800000 */
[----:B------:R-:W-:Y:S01]  /*02d0*/  @!P2 FMUL.FTZ R2, RZ, R12 ;  /* 0x0000000cff02a220 */ /* 0x000fe20000410000 */
[----:B------:R-:W-:Y:S01]  /*02e0*/  @!P2 IMAD.MOV.U32 R18, RZ, RZ, RZ ;  /* 0x000000ffff12a224 */ /* 0x000fe200078e00ff */
[----:B------:R-:W-:Y:S06]  /*02f0*/  @!P2 BRA `(.L_x_1) ;  /* 0x0000000000e0a947 */ /* 0x000fec0003800000 */
[----:B------:R-:W-:Y:S01]  /*0300*/  SHF.R.U32.HI R17, RZ, 0x17, R12 ;  /* 0x00000017ff117819 */ /* 0x000fe2000001160c */
[----:B------:R-:W-:Y:S01]  /*0310*/  IMAD.MOV.U32 R0, RZ, RZ, RZ ;  /* 0x000000ffff007224 */ /* 0x000fe200078e00ff */
[----:B------:R-:W-:Y:S01]  /*0320*/  SHF.L.U32 R3, R12, 0x8, RZ ;  /* 0x000000080c037819 */ /* 0x000fe200000006ff */
[----:B------:R-:W-:Y:S01]  /*0330*/  IMAD.MOV.U32 R5, RZ, RZ, RZ ;  /* 0x000000ffff057224 */ /* 0x000fe200078e00ff */
[----:B------:R-:W-:Y:S01]  /*0340*/  LOP3.LUT R2, R17, 0xe0, RZ, 0xc0, !PT ;  /* 0x000000e011027812 */ /* 0x000fe200078ec0ff */
[----:B------:R-:W-:Y:S01]  /*0350*/  IMAD.MOV.U32 R8, RZ, RZ, RZ ;  /* 0x000000ffff087224 */ /* 0x000fe200078e00ff */
[----:B------:R-:W-:Y:S01]  /*0360*/  LOP3.LUT R3, R3, 0x80000000, RZ, 0xfc, !PT ;  /* 0x8000000003037812 */ /* 0x000fe200078efcff */
[----:B------:R-:W-:Y:S02]  /*0370*/  ULDC.64 UR6, c[0x4][0x8] ;  /* 0x0100020000067ab9 */ /* 0x000fe40000000a00 */
[----:B------:R-:W-:Y:S02]  /*0380*/  VIADD R4, R2, 0xffffff80 ;  /* 0xffffff8002047836 */ /* 0x000fe40000000000 */
[----:B------:R-:W-:-:S03]  /*0390*/  IMAD.MOV.U32 R2, RZ, RZ, R1 ;  /* 0x000000ffff027224 */ /* 0x000fc600078e0001 */
[----:B------:R-:W-:-:S07]  /*03a0*/  SHF.R.U32.HI R4, RZ, 0x5, R4 ;  /* 0x00000005ff047819 */ /* 0x000fce0000011604 */
.L_x_2:
[----:B------:R-:W-:-:S04]  /*03b0*/  IADD3 R6, P0, R5, UR6, RZ ;  /* 0x0000000605067c10 */ /* 0x000fc8000ff1e0ff */
[----:B------:R-:W-:-:S05]  /*03c0*/  IADD3.X R7, R8, UR7, RZ, P0, !PT ;  /* 0x0000000708077c10 */ /* 0x000fca00087fe4ff */
[----:B------:R0:W2:Y:S01]  /*03d0*/  LDG.E.CONSTANT R19, desc[UR4][R6.64] ;  /* 0x0000000406137981 */ /* 0x0000a2000c1e9900 */
[----:B------:R-:W-:-:S04]  /*03e0*/  IADD3 R5, P4, R5, 0x4, RZ ;  /* 0x0000000405057810 */ /* 0x000fc80007f9e0ff */
[----:B------:R-:W-:Y:S02]  /*03f0*/  ISETP.NE.U32.AND P0, PT, R5, 0x18, PT ;  /* 0x000000180500780c */ /* 0x000fe40003f05070 */
[----:B------:R-:W-:Y:S01]  /*0400*/  IADD3.X R8, RZ, R8, RZ, P4, !PT ;  /* 0x00000008ff087210 */ /* 0x000fe200027fe4ff */
[----:B0-----:R-:W-:-:S03]  /*0410*/  IMAD.MOV.U32 R6, RZ, RZ, R0 ;  /* 0x000000ffff067224 */ /* 0x001fc600078e0000 */
[----:B------:R-:W-:Y:S01]  /*0420*/  ISETP.NE.AND.EX P0, PT, R8, RZ, PT, P0 ;  /* 0x000000ff0800720c */ /* 0x000fe20003f05300 */
[----:B------:R-:W-:Y:S02]  /*0430*/  IMAD.MOV.U32 R7, RZ, RZ, RZ ;  /* 0x000000ffff077224 */ /* 0x000fe400078e00ff */
[----:B--2---:R-:W-:-:S04]  /*0440*/  IMAD.WIDE.U32 R18, R3, R19, R6 ;  /* 0x0000001303127225 */ /* 0x004fc800078e0006 */
[----:B------:R-:W-:Y:S01]  /*0450*/  IMAD.MOV.U32 R0, RZ, RZ, R19 ;  /* 0x000000ffff007224 */ /* 0x000fe200078e0013 */
[----:B------:R0:W-:Y:S02]  /*0460*/  STL [R2], R18 ;  /* 0x0000001202007387 */ /* 0x0001e40000100800 */
[----:B0-----:R-:W-:-:S03]  /*0470*/  VIADD R2, R2, 0x4 ;  /* 0x0000000402027836 */ /* 0x001fc60000000000 */
[----:B------:R-:W-:Y:S05]  /*0480*/  @P0 BRA `(.L_x_2) ;  /* 0xfffffffc00c80947 */ /* 0x000fea000383ffff */
[----:B------:R-:W-:Y:S01]  /*0490*/  LOP3.LUT P0, R6, R17, 0x1f, RZ, 0xc0, !PT ;  /* 0x0000001f11067812 */ /* 0x000fe2000780c0ff */
[----:B------:R-:W-:Y:S01]  /*04a0*/  IMAD R8, R4, -0x4, R1 ;  /* 0xfffffffc04087824 */ /* 0x000fe200078e0201 */
[----:B------:R0:W-:Y:S04]  /*04b0*/  STL [R1+0x18], R0 ;  /* 0x0000180001007387 */ /* 0x0001e80000100800 */
[----:B------:R-:W2:Y:S04]  /*04c0*/  LDL R2, [R8+0x18] ;  /* 0x0000180008027983 */ /* 0x000ea80000100800 */
[----:B------:R-:W3:Y:S04]  /*04d0*/  LDL R3, [R8+0x14] ;  /* 0x0000140008037983 */ /* 0x000ee80000100800 */
[----:B------:R-:W4:Y:S01]  /*04e0*/  @P0 LDL R7, [R8+0x10] ;  /* 0x0000100008070983 */ /* 0x000f220000100800 */
[----:B------:R-:W-:Y:S01]  /*04f0*/  @P0 IADD3 R4, -R6, 0x20, RZ ;  /* 0x0000002006040810 */ /* 0x000fe20007ffe1ff */
[----:B------:R-:W-:Y:S01]  /*0500*/  UMOV UR6, 0x54442d19 ;  /* 0x54442d1900067882 */ /* 0x000fe20000000000 */
[----:B------:R-:W-:Y:S01]  /*0510*/  UMOV UR7, 0x3bf921fb ;  /* 0x3bf921fb00077882 */ /* 0x000fe20000000000 */
[----:B--2---:R-:W-:-:S02]  /*0520*/  @P0 SHF.L.U32 R5, R2, R6, RZ ;  /* 0x0000000602050219 */ /* 0x004fc400000006ff */
[----:B---3--:R-:W-:Y:S02]  /*0530*/  @P0 SHF.L.U32 R6, R3, R6, RZ ;  /* 0x0000000603060219 */ /* 0x008fe400000006ff */
[-C--:B----4-:R-:W-:Y:S02]  /*0540*/  @P0 SHF.R.U32.HI R7, RZ, R4.reuse, R7 ;  /* 0x00000004ff070219 */ /* 0x090fe40000011607 */
[----:B------:R-:W-:-:S03]  /*0550*/  @P0 SHF.R.U32.HI R4, RZ, R4, R3 ;  /* 0x00000004ff040219 */ /* 0x000fc60000011603 */
[----:B------:R-:W-:Y:S02]  /*0560*/  @P0 IMAD.IADD R3, R6, 0x1, R7 ;  /* 0x0000000106030824 */ /* 0x000fe400078e0207 */
[----:B------:R-:W-:-:S05]  /*0570*/  @P0 IMAD.IADD R2, R5, 0x1, R4 ;  /* 0x0000000105020824 */ /* 0x000fca00078e0204 */
[C---:B------:R-:W-:Y:S01]  /*0580*/  SHF.L.W.U32.HI R17, R3.reuse, 0x2, R2 ;  /* 0x0000000203117819 */ /* 0x040fe20000010e02 */
[----:B------:R-:W-:-:S03]  /*0590*/  IMAD.SHL.U32 R3, R3, 0x4, RZ ;  /* 0x0000000403037824 */ /* 0x000fc600078e00ff */
[----:B0-----:R-:W-:-:S04]  /*05a0*/  SHF.R.S32.HI R0, RZ, 0x1f, R17 ;  /* 0x0000001fff007819 */ /* 0x001fc80000011411 */
[C---:B------:R-:W-:Y:S02]  /*05b0*/  LOP3.LUT R6, R0.reuse, R3, RZ, 0x3c, !PT ;  /* 0x0000000300067212 */ /* 0x040fe400078e3cff */
[----:B------:R-:W-:-:S04]  /*05c0*/  LOP3.LUT R7, R0, R17, RZ, 0x3c, !PT ;  /* 0x0000001100077212 */ /* 0x000fc800078e3cff */
[----:B------:R-:W0:Y:S01]  /*05d0*/  I2F.F64.S64 R4, R6 ;  /* 0x0000000600047312 */ /* 0x000e220000301c00 */
[----:B------:R-:W-:Y:S02]  /*05e0*/  ISETP.GE.AND P0, PT, R12, RZ, PT ;  /* 0x000000ff0c00720c */ /* 0x000fe40003f06270 */
[----:B------:R-:W-:Y:S01]  /*05f0*/  SHF.R.U32.HI R2, RZ, 0x1e, R2 ;  /* 0x0000001eff027819 */ /* 0x000fe20000011602 */
[----:B0-----:R-:W-:Y:S01]  /*0600*/  DMUL R4, R4, UR6 ;  /* 0x0000000604047c28 */ /* 0x001fe20008000000 */
[C---:B------:R-:W-:Y:S02]  /*0610*/  LOP3.LUT R0, R17.reuse, R12, RZ, 0x3c, !PT ;  /* 0x0000000c11007212 */ /* 0x040fe400078e3cff */
[----:B------:R-:W-:-:S07]  /*0620*/  LEA.HI R18, R17, R2, RZ, 0x1 ;  /* 0x0000000211127211 */ /* 0x000fce00078f08ff */
[----:B------:R-:W0:Y:S01]  /*0630*/  F2F.F32.F64 R4, R4 ;  /* 0x0000000400047310 */ /* 0x000e220000301000 */
[----:B------:R-:W-:Y:S01]  /*0640*/  ISETP.GE.AND P4, PT, R0, RZ, PT ;  /* 0x000000ff0000720c */ /* 0x000fe20003f86270 */
[----:B------:R-:W-:-:S04]  /*0650*/  IMAD.MOV R0, RZ, RZ, -R18 ;  /* 0x000000ffff007224 */ /* 0x000fc800078e0a12 */
[----:B------:R-:W-:Y:S01]  /*0660*/  @!P0 IMAD.MOV.U32 R18, RZ, RZ, R0 ;  /* 0x000000ffff128224 */ /* 0x000fe200078e0000 */
[----:B0-----:R-:W-:-:S07]  /*0670*/  FSEL R2, -R4, R4, !P4 ;  /* 0x0000000404027208 */ /* 0x001fce0006000100 */
.L_x_1:
[----:B------:R-:W-:Y:S05]  /*0680*/  BSYNC B0 ;  /* 0x0000000000007941 */ /* 0x000fea0003800000 */
.L_x_0:
[----:B------:R-:W-:Y:S01]  /*0690*/  FADD R0, R11, R9 ;  /* 0x000000090b007221 */ /* 0x000fe20000000000 */
[----:B------:R-:W-:Y:S01]  /*06a0*/  LOP3.LUT R3, R18, 0x1, RZ, 0xc0, !PT ;  /* 0x0000000112037812 */ /* 0x000fe200078ec0ff */
[----:B------:R-:W-:Y:S01]  /*06b0*/  FMUL.FTZ R7, R2, R2 ;  /* 0x0000000202077220 */ /* 0x000fe20000410000 */
[----:B------:R-:W-:Y:S02]  /*06c0*/  IMAD.MOV.U32 R4, RZ, RZ, 0x3c0885e4 ;  /* 0x3c0885e4ff047424 */ /* 0x000fe400078e00ff */
[----:B------:R-:W-:Y:S01]  /*06d0*/  FFMA R13, R0, R13, R15 ;  /* 0x0000000d000d7223 */ /* 0x000fe2000000000f */
[----:B------:R-:W-:Y:S01]  /*06e0*/  ISETP.NE.U32.AND P0, PT, R3, 0x1, PT ;  /* 0x000000010300780c */ /* 0x000fe20003f05070 */
[----:B------:R-:W-:Y:S01]  /*06f0*/  BSSY B0, `(.L_x_3) ;  /* 0x0000055000007945 */ /* 0x000fe20003800000 */
[----:B------:R-:W-:Y:S01]  /*0700*/  MOV R3, 0xb94d4153 ;  /* 0xb94d415300037802 */ /* 0x000fe20000000f00 */
[C---:B------:R-:W-:Y:S01]  /*0710*/  FMUL R0, R13.reuse, 0.63661974668502807617 ;  /* 0x3f22f9830d007820 */ /* 0x040fe20000400000 */
[----:B------:R-:W-:Y:S01]  /*0720*/  FADD.FTZ R8, |R13|, -RZ ;  /* 0x800000ff0d087221 */ /* 0x000fe20000010200 */
[----:B------:R-:W-:-:S02]  /*0730*/  LOP3.LUT P6, RZ, R18, 0x2, RZ, 0xc0, !PT ;  /* 0x0000000212ff7812 */ /* 0x000fc400078cc0ff */
[----:B------:R-:W-:Y:S02]  /*0740*/  FSEL R2, R2, 1, P0 ;  /* 0x3f80000002027808 */ /* 0x000fe40000000000 */
[----:B------:R-:W0:Y:S01]  /*0750*/  F2I.FTZ.NTZ R0, R0 ;  /* 0x0000000000007305 */ /* 0x000e220000213100 */
[C---:B------:R-:W-:Y:S02]  /*0760*/  FSETP.GE.AND P4, PT, R8.reuse, 105615, PT ;  /* 0x47ce47800800780b */ /* 0x040fe40003f86000 */
[----:B------:R-:W-:Y:S01]  /*0770*/  FSETP.NEU.AND P5, PT, R8, +INF , PT ;  /* 0x7f8000000800780b */ /* 0x000fe20003fad000 */
[----:B------:R-:W-:Y:S02]  /*0780*/  @!P0 IMAD.MOV.U32 R5, RZ, RZ, 0x37cbac00 ;  /* 0x37cbac00ff058424 */ /* 0x000fe400078e00ff */
[----:B------:R-:W-:Y:S02]  /*0790*/  @!P0 IMAD.MOV.U32 R4, RZ, RZ, 0x3d2aaabb ;  /* 0x3d2aaabbff048424 */ /* 0x000fe400078e00ff */
[----:B------:R-:W-:Y:S01]  /*07a0*/  @!P0 FFMA.FTZ R3, R7, R5, -0.0013887860113754868507 ;  /* 0xbab607ed07038423 */ /* 0x000fe20000010005 */
[----:B------:R-:W-:-:S02]  /*07b0*/  IMAD.MOV.U32 R5, RZ, RZ, -0x41d55558 ;  /* 0xbe2aaaa8ff057424 */ /* 0x000fc400078e00ff */
[----:B------:R-:W-:Y:S02]  /*07c0*/  @!P0 IMAD.MOV.U32 R5, RZ, RZ, -0x41000001 ;  /* 0xbeffffffff058424 */ /* 0x000fe400078e00ff */
[----:B------:R-:W-:Y:S01]  /*07d0*/  FFMA.FTZ R4, R7, R3, R4 ;  /* 0x0000000307047223 */ /* 0x000fe20000010004 */
[----:B0-----:R-:W-:-:S03]  /*07e0*/  I2FP.F32.S32 R6, R0 ;  /* 0x0000000000067245 */ /* 0x001fc60000201400 */
[C---:B------:R-:W-:Y:S01]  /*07f0*/  FFMA.FTZ R5, R7.reuse, R4, R5 ;  /* 0x0000000407057223 */ /* 0x040fe20000010005 */
[----:B------:R-:W-:Y:S01]  /*0800*/  FFMA.FTZ R7, R7, R2, RZ ;  /* 0x0000000207077223 */ /* 0x000fe200000100ff */
[----:B------:R-:W-:Y:S02]  /*0810*/  IMAD.MOV.U32 R15, RZ, RZ, R0 ;  /* 0x000000ffff0f7224 */ /* 0x000fe400078e0000 */
[----:B------:R-:W-:Y:S01]  /*0820*/  FFMA.FTZ R3, R6, -1.5707962512969970703, R13 ;  /* 0xbfc90fda06037823 */ /* 0x000fe2000001000d */
[----:B------:R-:W-:-:S03]  /*0830*/  FFMA.FTZ R2, R7, R5, R2 ;  /* 0x0000000507027223 */ /* 0x000fc60000010002 */
[----:B------:R-:W-:Y:S01]  /*0840*/  FFMA.FTZ R3, R6, -7.5497894158615963534e-08, R3 ;  /* 0xb3a2216806037823 */ /* 0x000fe20000010003 */
[----:B------:R-:W-:-:S03]  /*0850*/  @P6 FFMA.FTZ R2, R2, -1, RZ ;  /* 0xbf80000002026823 */ /* 0x000fc600000100ff */
[----:B------:R-:W-:-:S04]  /*0860*/  FFMA.FTZ R11, R6, -5.3903029534742383927e-15, R3 ;  /* 0xa7c234c5060b7823 */ /* 0x000fc80000010003 */
[----:B------:R-:W-:Y:S01]  /*0870*/  IMAD.MOV.U32 R3, RZ, RZ, R11 ;  /* 0x000000ffff037224 */ /* 0x000fe200078e000b */
[----:B------:R-:W-:Y:S06]  /*0880*/  @!P4 BRA `(.L_x_4) ;  /* 0x0000000000ecc947 */ /* 0x000fec0003800000 */
[----:B------:R-:W-:Y:S01]  /*0890*/  @!P5 FMUL.FTZ R3, RZ, R13 ;  /* 0x0000000dff03d220 */ /* 0x000fe20000410000 */
[----:B------:R-:W-:Y:S01]  /*08a0*/  @!P5 MOV R0, RZ ;  /* 0x000000ff0000d202 */ /* 0x000fe20000000f00 */
[----:B------:R-:W-:Y:S06]  /*08b0*/  @!P5 BRA `(.L_x_4) ;  /* 0x0000000000e0d947 */ /* 0x000fec0003800000 */
[----:B------:R-:W-:Y:S01]  /*08c0*/  SHF.R.U32.HI R19, RZ, 0x17, R13 ;  /* 0x00000017ff137819 */ /* 0x000fe2000001160d */
[----:B------:R-:W-:Y:S01]  /*08d0*/  IMAD.SHL.U32 R5, R13, 0x100, RZ ;  /* 0x000001000d057824 */ /* 0x000fe200078e00ff */
[----:B------:R-:W-:Y:S01]  /*08e0*/  ULDC.64 UR6, c[0x4][0x8] ;  /* 0x0100020000067ab9 */ /* 0x000fe20000000a00 */
[----:B------:R-:W-:Y:S01]  /*08f0*/  IMAD.MOV.U32 R0, RZ, RZ, RZ ;  /* 0x000000ffff007224 */ /* 0x000fe200078e00ff */
[----:B------:R-:W-:Y:S01]  /*0900*/  LOP3.LUT R3, R19, 0xe0, RZ, 0xc0, !PT ;  /* 0x000000e013037812 */ /* 0x000fe200078ec0ff */
[----:B------:R-:W-:Y:S01]  /*0910*/  IMAD.MOV.U32 R17, RZ, RZ, RZ ;  /* 0x000000ffff117224 */ /* 0x000fe200078e00ff */
[----:B------:R-:W-:Y:S01]  /*0920*/  LOP3.LUT R5, R5, 0x80000000, RZ, 0xfc, !PT ;  /* 0x8000000005057812 */ /* 0x000fe200078efcff */
[----:B------:R-:W-:Y:S02]  /*0930*/  IMAD.MOV.U32 R18, RZ, RZ, RZ ;  /* 0x000000ffff127224 */ /* 0x000fe400078e00ff */
[----:B------:R-:W-:Y:S02]  /*0940*/  VIADD R4, R3, 0xffffff80 ;  /* 0xffffff8003047836 */ /* 0x000fe40000000000 */
[----:B------:R-:W-:-:S03]  /*0950*/  IMAD.MOV.U32 R3, RZ, RZ, R1 ;  /* 0x000000ffff037224 */ /* 0x000fc600078e0001 */
[----:B------:R-:W-:-:S07]  /*0960*/  SHF.R.U32.HI R4, RZ, 0x5, R4 ;  /* 0x00000005ff047819 */ /* 0x000fce0000011604 */
.L_x_5:
[----:B------:R-:W-:-:S04]  /*0970*/  IADD3 R6, P0, R17, UR6, RZ ;  /* 0x0000000611067c10 */ /* 0x000fc8000ff1e0ff */
[----:B------:R-:W-:-:S05]  /*0980*/  IADD3.X R7, R18, UR7, RZ, P0, !PT ;  /* 0x0000000712077c10 */ /* 0x000fca00087fe4ff */
[----:B------:R0:W2:Y:S01]  /*0990*/  LDG.E.CONSTANT R9, desc[UR4][R6.64] ;  /* 0x0000000406097981 */ /* 0x0000a2000c1e9900 */
[----:B------:R-:W-:-:S04]  /*09a0*/  IADD3 R17, P6, R17, 0x4, RZ ;  /* 0x0000000411117810 */ /* 0x000fc80007fde0ff */
[----:B------:R-:W-:Y:S01]  /*09b0*/  ISETP.NE.U32.AND P0, PT, R17, 0x18, PT ;  /* 0x000000181100780c */ /* 0x000fe20003f05070 */
[----:B------:R-:W-:Y:S01]  /*09c0*/  IMAD.X R18, RZ, RZ, R18, P6 ;  /* 0x000000ffff127224 */ /* 0x000fe200030e0612 */
[----:B0-----:R-:W-:-:S04]  /*09d0*/  HFMA2.MMA R7, -RZ, RZ, 0, 0 ;  /* 0x00000000ff077435 */ /* 0x001fc800000001ff */
[----:B------:R-:W-:Y:S01]  /*09e0*/  ISETP.NE.AND.EX P0, PT, R18, RZ, PT, P0 ;  /* 0x000000ff1200720c */ /* 0x000fe20003f05300 */
[----:B------:R-:W-:-:S04]  /*09f0*/  IMAD.MOV.U32 R6, RZ, RZ, R0 ;  /* 0x000000ffff067224 */ /* 0x000fc800078e0000 */
[----:B--2---:R-:W-:-:S04]  /*0a00*/  IMAD.WIDE.U32 R8, R5, R9, R6 ;  /* 0x0000000905087225 */ /* 0x004fc800078e0006 */
[----:B------:R-:W-:Y:S01]  /*0a10*/  IMAD.MOV.U32 R0, RZ, RZ, R9 ;  /* 0x000000ffff007224 */ /* 0x000fe200078e0009 */
[----:B------:R0:W-:Y:S02]  /*0a20*/  STL [R3], R8 ;  /* 0x0000000803007387 */ /* 0x0001e40000100800 */
[----:B0-----:R-:W-:Y:S01]  /*0a30*/  VIADD R3, R3, 0x4 ;  /* 0x0000000403037836 */ /* 0x001fe20000000000 */
[----:B------:R-:W-:Y:S06]  /*0a40*/  @P0 BRA `(.L_x_5) ;  /* 0xfffffffc00c80947 */ /* 0x000fec000383ffff */
        /* <DEDUP_REMOVED lines=17> */
[----:B------:R-:W-:-:S04]  /*0b60*/  SHF.R.S32.HI R5, RZ, 0x1f, R8 ;  /* 0x0000001fff057819 */ /* 0x000fc80000011408 */
[C---:B------:R-:W-:Y:S02]  /*0b70*/  LOP3.LUT R6, R5.reuse, R4, RZ, 0x3c, !PT ;  /* 0x0000000405067212 */ /* 0x040fe400078e3cff */
[----:B------:R-:W-:-:S04]  /*0b80*/  LOP3.LUT R7, R5, R8, RZ, 0x3c, !PT ;  /* 0x0000000805077212 */ /* 0x000fc800078e3cff */
[----:B------:R-:W1:Y:S01]  /*0b90*/  I2F.F64.S64 R4, R6 ;  /* 0x0000000600047312 */ /* 0x000e620000301c00 */
[----:B0-----:R-:W-:Y:S02]  /*0ba0*/  SHF.R.U32.HI R0, RZ, 0x1e, R3 ;  /* 0x0000001eff007819 */ /* 0x001fe40000011603 */
[----:B------:R-:W-:Y:S01]  /*0bb0*/  ISETP.GE.AND P0, PT, R13, RZ, PT ;  /* 0x000000ff0d00720c */ /* 0x000fe20003f06270 */
[----:B-1----:R-:W-:Y:S01]  /*0bc0*/  DMUL R4, R4, UR6 ;  /* 0x0000000604047c28 */ /* 0x002fe20008000000 */
[C---:B------:R-:W-:Y:S02]  /*0bd0*/  LOP3.LUT R3, R8.reuse, R13, RZ, 0x3c, !PT ;  /* 0x0000000d08037212 */ /* 0x040fe400078e3cff */
[----:B------:R-:W-:-:S07]  /*0be0*/  LEA.HI R0, R8, R0, RZ, 0x1 ;  /* 0x0000000008007211 */ /* 0x000fce00078f08ff */
[----:B------:R-:W0:Y:S01]  /*0bf0*/  F2F.F32.F64 R4, R4 ;  /* 0x0000000400047310 */ /* 0x000e220000301000 */
[----:B------:R-:W-:Y:S01]  /*0c00*/  ISETP.GE.AND P6, PT, R3, RZ, PT ;  /* 0x000000ff0300720c */ /* 0x000fe20003fc6270 */
[----:B------:R-:W-:-:S05]  /*0c10*/  IMAD.MOV R3, RZ, RZ, -R0 ;  /* 0x000000ffff037224 */ /* 0x000fca00078e0a00 */
[----:B------:R-:W-:Y:S02]  /*0c20*/  @!P0 MOV R0, R3 ;  /* 0x0000000300008202 */ /* 0x000fe40000000f00 */
[----:B0-----:R-:W-:-:S07]  /*0c30*/  FSEL R3, -R4, R4, !P6 ;  /* 0x0000000404037208 */ /* 0x001fce0007000100 */
.L_x_4:
[----:B------:R-:W-:Y:S05]  /*0c40*/  BSYNC B0 ;  /* 0x0000000000007941 */ /* 0x000fea0003800000 */
.L_x_3:
[C---:B------:R-:W-:Y:S01]  /*0c50*/  LOP3.LUT R4, R0.reuse, 0x1, RZ, 0xc0, !PT ;  /* 0x0000000100047812 */ /* 0x040fe200078ec0ff */
[C---:B------:R-:W-:Y:S01]  /*0c60*/  FMUL.FTZ R8, R3.reuse, R3 ;  /* 0x0000000303087220 */ /* 0x040fe20000410000 */
[----:B------:R-:W-:Y:S01]  /*0c70*/  IMAD.MOV.U32 R5, RZ, RZ, 0x3c0885e4 ;  /* 0x3c0885e4ff057424 */ /* 0x000fe200078e00ff */
[----:B------:R-:W-:Y:S01]  /*0c80*/  LOP3.LUT P6, RZ, R0, 0x2, RZ, 0xc0, !PT ;  /* 0x0000000200ff7812 */ /* 0x000fe200078cc0ff */
[----:B------:R-:W-:Y:S01]  /*0c90*/  IMAD.MOV.U32 R6, RZ, RZ, -0x41d55558 ;  /* 0xbe2aaaa8ff067424 */ /* 0x000fe200078e00ff */
[----:B------:R-:W-:Y:S01]  /*0ca0*/  ISETP.NE.U32.AND P0, PT, R4, 0x1, PT ;  /* 0x000000010400780c */ /* 0x000fe20003f05070 */
[----:B------:R-:W-:Y:S01]  /*0cb0*/  IMAD.MOV.U32 R4, RZ, RZ, -0x46b2bead ;  /* 0xb94d4153ff047424 */ /* 0x000fe200078e00ff */
[----:B------:R-:W-:Y:S02]  /*0cc0*/  BSSY B0, `(.L_x_6) ;  /* 0x0000047000007945 */ /* 0x000fe40003800000 */
[----:B------:R-:W-:-:S05]  /*0cd0*/  FSEL R3, R3, 1, P0 ;  /* 0x3f80000003037808 */ /* 0x000fca0000000000 */
[----:B------:R-:W-:-:S04]  /*0ce0*/  FFMA.FTZ R0, R8, R3, RZ ;  /* 0x0000000308007223 */ /* 0x000fc800000100ff */
[----:B------:R-:W-:Y:S02]  /*0cf0*/  @!P0 IMAD.MOV.U32 R7, RZ, RZ, 0x37cbac00 ;  /* 0x37cbac00ff078424 */ /* 0x000fe400078e00ff */
[----:B------:R-:W-:Y:S02]  /*0d00*/  @!P0 IMAD.MOV.U32 R5, RZ, RZ, 0x3d2aaabb ;  /* 0x3d2aaabbff058424 */ /* 0x000fe400078e00ff */
[----:B------:R-:W-:Y:S01]  /*0d10*/  @!P0 FFMA.FTZ R4, R8, R7, -0.0013887860113754868507 ;  /* 0xbab607ed08048423 */ /* 0x000fe20000010007 */
[----:B------:R-:W-:-:S03]  /*0d20*/  @!P0 IMAD.MOV.U32 R6, RZ, RZ, -0x41000001 ;  /* 0xbeffffffff068424 */ /* 0x000fc600078e00ff */
[----:B------:R-:W-:-:S04]  /*0d30*/  FFMA.FTZ R5, R8, R4, R5 ;  /* 0x0000000408057223 */ /* 0x000fc80000010005 */
[----:B------:R-:W-:-:S04]  /*0d40*/  FFMA.FTZ R6, R8, R5, R6 ;  /* 0x0000000508067223 */ /* 0x000fc80000010006 */
[----:B------:R-:W-:-:S04]  /*0d50*/  FFMA.FTZ R3, R0, R6, R3 ;  /* 0x0000000600037223 */ /* 0x000fc80000010003 */
[----:B------:R-:W-:Y:S01]  /*0d60*/  @P6 FFMA.FTZ R3, R3, -1, RZ ;  /* 0xbf80000003036823 */ /* 0x000fe200000100ff */
        /* <DEDUP_REMOVED lines=15> */
.L_x_8:
[----:B------:R-:W-:-:S04]  /*0e60*/  IADD3 R18, P0, R5, UR6, RZ ;  /* 0x0000000605127c10 */ /* 0x000fc8000ff1e0ff */
[----:B------:R-:W-:-:S06]  /*0e70*/  IADD3.X R19, R7, UR7, RZ, P0, !PT ;  /* 0x0000000707137c10 */ /* 0x000fcc00087fe4ff */
[----:B------:R-:W2:Y:S01]  /*0e80*/  LDG.E.CONSTANT R19, desc[UR4][R18.64] ;  /* 0x0000000412137981 */ /* 0x000ea2000c1e9900 */
[----:B------:R-:W-:Y:S01]  /*0e90*/  IADD3 R5, P2, R5, 0x4, RZ ;  /* 0x0000000405057810 */ /* 0x000fe20007f5e0ff */
[----:B------:R-:W-:Y:S01]  /*0ea0*/  IMAD.MOV.U32 R8, RZ, RZ, R0 ;  /* 0x000000ffff087224 */ /* 0x000fe200078e0000 */
[----:B------:R-:W-:Y:S02]  /*0eb0*/  MOV R9, RZ ;  /* 0x000000ff00097202 */ /* 0x000fe40000000f00 */
[----:B------:R-:W-:Y:S01]  /*0ec0*/  ISETP.NE.U32.AND P0, PT, R5, 0x18, PT ;  /* 0x000000180500780c */ /* 0x000fe20003f05070 */
[----:B------:R-:W-:-:S05]  /*0ed0*/  IMAD.X R7, RZ, RZ, R7, P2 ;  /* 0x000000ffff077224 */ /* 0x000fca00010e0607 */
[----:B------:R-:W-:Y:S01]  /*0ee0*/  ISETP.NE.AND.EX P0, PT, R7, RZ, PT, P0 ;  /* 0x000000ff0700720c */ /* 0x000fe20003f05300 */
[----:B--2---:R-:W-:-:S04]  /*0ef0*/  IMAD.WIDE.U32 R8, R14, R19, R8 ;  /* 0x000000130e087225 */ /* 0x004fc800078e0008 */
[----:B------:R-:W-:Y:S01]  /*0f00*/  IMAD.MOV.U32 R0, RZ, RZ, R9 ;  /* 0x000000ffff007224 */ /* 0x000fe200078e0009 */
[----:B------:R0:W-:Y:S02]  /*0f10*/  STL [R4], R8 ;  /* 0x0000000804007387 */ /* 0x0001e40000100800 */
[----:B0-----:R-:W-:-:S05]  /*0f20*/  VIADD R4, R4, 0x4 ;  /* 0x0000000404047836 */ /* 0x001fca0000000000 */
        /* <DEDUP_REMOVED lines=10> */
[----:B------:R-:W-:-:S02]  /*0fd0*/  ISETP.GE.AND P2, PT, R12, RZ, PT ;  /* 0x000000ff0c00720c */ /* 0x000fc40003f46270 */
[-C--:B--2---:R-:W-:Y:S02]  /*0fe0*/  @P0 SHF.L.U32 R7, R4, R8.reuse, RZ ;  /* 0x0000000804070219 */ /* 0x084fe400000006ff */
        /* <DEDUP_REMOVED lines=11> */
[----:B------:R-:W-:Y:S01]  /*10a0*/  SHF.R.U32.HI R4, RZ, 0x1e, R4 ;  /* 0x0000001eff047819 */ /* 0x000fe20000011604 */
[----:B0-----:R-:W-:-:S03]  /*10b0*/  DMUL R6, R6, UR6 ;  /* 0x0000000606067c28 */ /* 0x001fc60008000000 */
[C---:B------:R-:W-:Y:S02]  /*10c0*/  LEA.HI R14, R17.reuse, R4, RZ, 0x1 ;  /* 0x00000004110e7211 */ /* 0x040fe400078f08ff */
[----:B------:R-:W-:-:S05]  /*10d0*/  LOP3.LUT R12, R17, R12, RZ, 0x3c, !PT ;  /* 0x0000000c110c7212 */ /* 0x000fca00078e3cff */
[----:B------:R-:W0:Y:S01]  /*10e0*/  F2F.F32.F64 R6, R6 ;  /* 0x0000000600067310 */ /* 0x000e220000301000 */
[----:B------:R-:W-:Y:S02]  /*10f0*/  IADD3 R0, -R14, RZ, RZ ;  /* 0x000000ff0e007210 */ /* 0x000fe40007ffe1ff */
[----:B------:R-:W-:-:S03]  /*1100*/  ISETP.GE.AND P0, PT, R12, RZ, PT ;  /* 0x000000ff0c00720c */ /* 0x000fc60003f06270 */
[----:B------:R-:W-:Y:S01]  /*1110*/  @!P2 IMAD.MOV.U32 R14, RZ, RZ, R0 ;  /* 0x000000ffff0ea224 */ /* 0x000fe200078e0000 */
[----:B0-----:R-:W-:-:S09]  /*1120*/  FSEL R10, -R6, R6, !P0 ;  /* 0x00000006060a7208 */ /* 0x001fd20004000100 */
.L_x_7:
[----:B------:R-:W-:Y:S05]  /*1130*/  BSYNC B0 ;  /* 0x0000000000007941 */ /* 0x000fea0003800000 */
.L_x_6:
[----:B------:R-:W-:Y:S01]  /*1140*/  LOP3.LUT R0, R14, 0x1, RZ, 0xc0, !PT ;  /* 0x000000010e007812 */ /* 0x000fe200078ec0ff */
[----:B------:R-:W-:Y:S01]  /*1150*/  FMUL.FTZ R8, R10, R10 ;  /* 0x0000000a0a087220 */ /* 0x000fe20000410000 */
[----:B------:R-:W-:Y:S01]  /*1160*/  IMAD.MOV.U32 R5, RZ, RZ, 0x3c0885e4 ;  /* 0x3c0885e4ff057424 */ /* 0x000fe200078e00ff */
[----:B------:R-:W-:Y:S01]  /*1170*/  BSSY B0, `(.L_x_9) ;  /* 0x000004c000007945 */ /* 0x000fe20003800000 */
[----:B------:R-:W-:Y:S01]  /*1180*/  ISETP.NE.U32.AND P0, PT, R0, 0x1, PT ;  /* 0x000000010000780c */ /* 0x000fe20003f05070 */
[----:B------:R-:W-:Y:S02]  /*1190*/  VIADD R14, R14, 0x1 ;  /* 0x000000010e0e7836 */ /* 0x000fe40000000000 */
[----:B------:R-:W-:Y:S01]  /*11a0*/  IMAD.MOV.U32 R0, RZ, RZ, -0x46b2bead ;  /* 0xb94d4153ff007424 */ /* 0x000fe200078e00ff */
[----:B------:R-:W-:Y:S01]  /*11b0*/  FSEL R4, R10, 1, !P0 ;  /* 0x3f8000000a047808 */ /* 0x000fe20004000000 */
[----:B------:R-:W-:Y:S01]  /*11c0*/  IMAD.MOV.U32 R6, RZ, RZ, -0x41d55558 ;  /* 0xbe2aaaa8ff067424 */ /* 0x000fe200078e00ff */
[----:B------:R-:W-:-:S07]  /*11d0*/  LOP3.LUT P2, RZ, R14, 0x2, RZ, 0xc0, !PT ;  /* 0x000000020eff7812 */ /* 0x000fce000784c0ff */
[----:B------:R-:W-:Y:S01]  /*11e0*/  @P0 IMAD.MOV.U32 R7, RZ, RZ, 0x37cbac00 ;  /* 0x37cbac00ff070424 */ /* 0x000fe200078e00ff */
[----:B------:R-:W-:Y:S01]  /*11f0*/  @P0 MOV R5, 0x3d2aaabb ;  /* 0x3d2aaabb00050802 */ /* 0x000fe20000000f00 */
[----:B------:R-:W-:Y:S02]  /*1200*/  @P0 IMAD.MOV.U32 R6, RZ, RZ, -0x41000001 ;  /* 0xbeffffffff060424 */ /* 0x000fe400078e00ff */
[C---:B------:R-:W-:Y:S01]  /*1210*/  @P0 FFMA.FTZ R0, R8.reuse, R7, -0.0013887860113754868507 ;  /* 0xbab607ed08000423 */ /* 0x040fe20000010007 */
[----:B------:R-:W-:-:S03]  /*1220*/  FFMA.FTZ R7, R8, R4, RZ ;  /* 0x0000000408077223 */ /* 0x000fc600000100ff */
        /* <DEDUP_REMOVED lines=9> */
[----:B------:R-:W-:Y:S01]  /*12c0*/  IMAD.SHL.U32 R8, R13, 0x100, RZ ;  /* 0x000001000d087824 */ /* 0x000fe200078e00ff */
[----:B------:R-:W-:Y:S01]  /*12d0*/  HFMA2.MMA R12, -RZ, RZ, 0, 0 ;  /* 0x00000000ff0c7435 */ /* 0x000fe200000001ff */
        /* <DEDUP_REMOVED lines=8> */
.L_x_11:
[----:B------:R-:W-:-:S04]  /*1360*/  IADD3 R10, P0, R7, UR6, RZ ;  /* 0x00000006070a7c10 */ /* 0x000fc8000ff1e0ff */
[----:B------:R-:W-:-:S06]  /*1370*/  IADD3.X R11, R12, UR7, RZ, P0, !PT ;  /* 0x000000070c0b7c10 */ /* 0x000fcc00087fe4ff */
[----:B------:R-:W2:Y:S01]  /*1380*/  LDG.E.CONSTANT R11, desc[UR4][R10.64] ;  /* 0x000000040a0b7981 */ /* 0x000ea2000c1e9900 */
[----:B------:R-:W-:Y:S01]  /*1390*/  IADD3 R7, P2, R7, 0x4, RZ ;  /* 0x0000000407077810 */ /* 0x000fe20007f5e0ff */
[----:B------:R-:W-:Y:S02]  /*13a0*/  IMAD.MOV.U32 R8, RZ, RZ, R0 ;  /* 0x000000ffff087224 */ /* 0x000fe400078e0000 */
[----:B------:R-:W-:Y:S01]  /*13b0*/  IMAD.MOV.U32 R9, RZ, RZ, RZ ;  /* 0x000000ffff097224 */ /* 0x000fe200078e00ff */
        /* <DEDUP_REMOVED lines=22> */
[----:B------:R-:W-:Y:S01]  /*1520*/  @P0 IMAD.IADD R6, R9, 0x1, R10 ;  /* 0x0000000109060824 */ /* 0x000fe200078e020a */
[----:B------:R-:W-:-:S04]  /*1530*/  @P0 IADD3 R5, R8, R7, RZ ;  /* 0x0000000708050210 */ /* 0x000fc80007ffe0ff */
[C---:B0-----:R-:W-:Y:S01]  /*1540*/  SHF.L.W.U32.HI R0, R6.reuse, 0x2, R5 ;  /* 0x0000000206007819 */ /* 0x041fe20000010e05 */
[----:B------:R-:W-:-:S03]  /*1550*/  IMAD.SHL.U32 R6, R6, 0x4, RZ ;  /* 0x0000000406067824 */ /* 0x000fc600078e00ff */
[----:B------:R-:W-:-:S04]  /*1560*/  SHF.R.S32.HI R7, RZ, 0x1f, R0 ;  /* 0x0000001fff077819 */ /* 0x000fc80000011400 */
        /* <DEDUP_REMOVED lines=8> */
[----:B------:R-:W-:Y:S01]  /*15f0*/  ISETP.GE.AND P0, PT, R13, RZ, PT ;  /* 0x000000ff0d00720c */ /* 0x000fe20003f06270 */
[----:B------:R-:W-:-:S04]  /*1600*/  IMAD.MOV R0, RZ, RZ, -R15 ;  /* 0x000000ffff007224 */ /* 0x000fc800078e0a0f */
[----:B------:R-:W-:Y:S01]  /*1610*/  @!P2 IMAD.MOV.U32 R15, RZ, RZ, R0 ;  /* 0x000000ffff0fa224 */ /* 0x000fe200078e0000 */
[----:B0-----:R-:W-:-:S07]  /*1620*/  FSEL R11, -R6, R6, !P0 ;  /* 0x00000006060b7208 */ /* 0x001fce0004000100 */
.L_x_10:
[----:B------:R-:W-:Y:S05]  /*1630*/  BSYNC B0 ;  /* 0x0000000000007941 */ /* 0x000fea0003800000 */
.L_x_9:
[----:B------:R-:W-:Y:S01]  /*1640*/  LOP3.LUT R0, R15, 0x1, RZ, 0xc0, !PT ;  /* 0x000000010f007812 */ /* 0x000fe200078ec0ff */
[----:B------:R-:W-:Y:S01]  /*1650*/  FMUL.FTZ R10, R11, R11 ;  /* 0x0000000b0b0a7220 */ /* 0x000fe20000410000 */
[----:B------:R-:W-:Y:S01]  /*1660*/  MOV R5, 0x3c0885e4 ;  /* 0x3c0885e400057802 */ /* 0x000fe20000000f00 */
[----:B------:R-:W-:Y:S01]  /*1670*/  IMAD.SHL.U32 R8, R16, 0x4, RZ ;  /* 0x0000000410087824 */ /* 0x000fe200078e00ff */
[----:B------:R-:W-:Y:S01]  /*1680*/  ISETP.NE.U32.AND P0, PT, R0, 0x1, PT ;  /* 0x000000010000780c */ /* 0x000fe20003f05070 */
[----:B------:R-:W-:Y:S01]  /*1690*/  IMAD.MOV.U32 R0, RZ, RZ, -0x46b2bead ;  /* 0xb94d4153ff007424 */ /* 0x000fe200078e00ff */
[----:B------:R-:W-:Y:S01]  /*16a0*/  SHF.R.S32.HI R9, RZ, 0x1f, R16 ;  /* 0x0000001fff097819 */ /* 0x000fe20000011410 */
[----:B------:R-:W-:Y:S01]  /*16b0*/  VIADD R15, R15, 0x1 ;  /* 0x000000010f0f7836 */ /* 0x000fe20000000000 */
[----:B------:R-:W-:Y:S02]  /*16c0*/  ULDC.64 UR6, c[0x0][0x230] ;  /* 0x00008c0000067ab9 */ /* 0x000fe40000000a00 */
[----:B------:R-:W-:-:S02]  /*16d0*/  SHF.L.U64.HI R9, R16, 0x2, R9 ;  /* 0x0000000210097819 */ /* 0x000fc40000010209 */
[----:B------:R-:W-:Y:S02]  /*16e0*/  IADD3 R6, P3, R8, UR6, RZ ;  /* 0x0000000608067c10 */ /* 0x000fe4000ff7e0ff */
[----:B------:R-:W-:-:S03]  /*16f0*/  LOP3.LUT P2, RZ, R15, 0x2, RZ, 0xc0, !PT ;  /* 0x000000020fff7812 */ /* 0x000fc6000784c0ff */
[----:B------:R-:W-:Y:S02]  /*1700*/  @P0 IMAD.MOV.U32 R7, RZ, RZ, 0x37cbac00 ;  /* 0x37cbac00ff070424 */ /* 0x000fe400078e00ff */
[----:B------:R-:W-:Y:S02]  /*1710*/  @P0 IMAD.MOV.U32 R5, RZ, RZ, 0x3d2aaabb ;  /* 0x3d2aaabbff050424 */ /* 0x000fe400078e00ff */
[C---:B------:R-:W-:Y:S01]  /*1720*/  @P0 FFMA.FTZ R0, R10.reuse, R7, -0.0013887860113754868507 ;  /* 0xbab607ed0a000423 */ /* 0x040fe20000010007 */
[----:B------:R-:W-:Y:S02]  /*1730*/  IMAD.MOV.U32 R7, RZ, RZ, -0x41d55558 ;  /* 0xbe2aaaa8ff077424 */ /* 0x000fe400078e00ff */
[----:B------:R-:W-:Y:S02]  /*1740*/  @P0 IMAD.MOV.U32 R7, RZ, RZ, -0x41000001 ;  /* 0xbeffffffff070424 */ /* 0x000fe400078e00ff */
[----:B------:R-:W-:Y:S01]  /*1750*/  FFMA.FTZ R0, R10, R0, R5 ;  /* 0x000000000a007223 */ /* 0x000fe20000010005 */
[----:B------:R-:W-:-:S03]  /*1760*/  FSEL R5, R11, 1, !P0 ;  /* 0x3f8000000b057808 */ /* 0x000fc60004000000 */
[C---:B------:R-:W-:Y:S01]  /*1770*/  FFMA.FTZ R0, R10.reuse, R0, R7 ;  /* 0x000000000a007223 */ /* 0x040fe20000010007 */
[----:B------:R-:W-:Y:S01]  /*1780*/  IADD3.X R7, R9, UR7, RZ, P3, !PT ;  /* 0x0000000709077c10 */ /* 0x000fe20009ffe4ff */
[----:B------:R-:W-:Y:S01]  /*1790*/  ULDC.64 UR6, c[0x0][0x238] ;  /* 0x00008e0000067ab9 */ /* 0x000fe20000000a00 */
[----:B------:R-:W-:Y:S01]  /*17a0*/  FFMA.FTZ R10, R10, R5, RZ ;  /* 0x000000050a0a7223 */ /* 0x000fe200000100ff */
[----:B------:R-:W-:Y:S02]  /*17b0*/  IADD3 R8, P0, R8, UR6, RZ ;  /* 0x0000000608087c10 */ /* 0x000fe4000ff1e0ff */
[----:B------:R0:W-:Y:S01]  /*17c0*/  @!P1 STG.E.64 desc[UR4][R6.64], R2 ;  /* 0x0000000206009986 */ /* 0x0001e2000c101b04 */
[----:B------:R-:W-:Y:S01]  /*17d0*/  FFMA.FTZ R5, R10, R0, R5 ;  /* 0x000000000a057223 */ /* 0x000fe20000010005 */
[----:B------:R-:W-:-:S03]  /*17e0*/  IADD3.X R9, R9, UR7, RZ, P0, !PT ;  /* 0x0000000709097c10 */ /* 0x000fc600087fe4ff */
[----:B------:R-:W-:Y:S01]  /*17f0*/  @P2 FFMA.FTZ R5, R5, -1, RZ ;  /* 0xbf80000005052823 */ /* 0x000fe200000100ff */
[----:B------:R-:W-:Y:S06]  /*1800*/  @P1 EXIT ;  /* 0x000000000000194d */ /* 0x000fec0003800000 */
[----:B------:R-:W-:Y:S01]  /*1810*/  STG.E.64 desc[UR4][R8.64], R4 ;  /* 0x0000000408007986 */ /* 0x000fe2000c101b04 */
[----:B------:R-:W-:Y:S05]  /*1820*/  EXIT ;  /* 0x000000000000794d */ /* 0x000fea0003800000 */
.L_x_12:
[----:B------:R-:W-:-:S00]  /*1830*/  BRA `(.L_x_12) ;  /* 0xfffffffc00fc7947 */ /* 0x000fc0000383ffff */
[----:B------:R-:W-:-:S00]  /*1840*/  NOP ;  /* 0x0000000000007918 */ /* 0x000fc00000000000 */
        /* <DEDUP_REMOVED lines=11> */
.L_x_13:


//--------------------- .nv.global.init           --------------------------
	.section	.nv.global.init,"aw",@progbits
	.align	4
.nv.global.init:
	.type		__cudart_i2opi_f,@object
	.size		__cudart_i2opi_f,(_$_str - __cudart_i2opi_f)
__cudart_i2opi_f:
        /*0000*/ 	.byte	0x41, 0x90, 0x43, 0x3c, 0x99, 0x95, 0x62, 0xdb, 0xc0, 0xdd, 0x34, 0xf5, 0xd1, 0x57, 0x27, 0xfc
        /*0010*/ 	.byte	0x29, 0x15, 0x44, 0x4e, 0x6e, 0x83, 0xf9, 0xa2
	.type		_$_str,@object
	.size		_$_str,(.L_0 - _$_str)
_$_str:
        /*0018*/ 	.byte	0x5f, 0x5f, 0x43, 0x55, 0x44, 0x41, 0x5f, 0x46, 0x54, 0x5a, 0x00
.L_0:


//--------------------- .nv.constant0.triton_poi_fused_add_cos_mul_sin_0 --------------------------
	.section	.nv.constant0.triton_poi_fused_add_cos_mul_sin_0,"a",@progbits
	.sectionflags	@""
	.align	4
.nv.constant0.triton_poi_fused_add_cos_mul_sin_0:
	.zero		580
